	.headerflags	@"EF_CUDA_TEXMODE_UNIFIED EF_CUDA_64BIT_ADDRESS EF_CUDA_ACCELERATORS EF_CUDA_SM90 EF_CUDA_VIRTUAL_SM(EF_CUDA_SM90)"
	.elftype	@"ET_EXEC"


//--------------------- .nv.info                  --------------------------
	.section	.nv.info,"",@"SHT_CUDA_INFO"
	.align	4


	//----- nvinfo : EIATTR_REGCOUNT
	.align		4
        /*0000*/ 	.byte	0x04, 0x2f
        /*0002*/ 	.short	(.L_3 - .L_2)
	.align		4
.L_2:
        /*0004*/ 	.word	index@(triton_poi_fused__native_batch_norm_legit_no_training_add_relu_18)
        /*0008*/ 	.word	0x00000014


	//----- nvinfo : EIATTR_MIN_STACK_SIZE
	.align		4
.L_3:
        /*000c*/ 	.byte	0x04, 0x12
        /*000e*/ 	.short	(.L_5 - .L_4)
	.align		4
.L_4:
        /*0010*/ 	.word	index@(triton_poi_fused__native_batch_norm_legit_no_training_add_relu_18)
        /*0014*/ 	.word	0x00000000


	//----- nvinfo : EIATTR_FRAME_SIZE
	.align		4
.L_5:
        /*0018*/ 	.byte	0x04, 0x11
        /*001a*/ 	.short	(.L_7 - .L_6)
	.align		4
.L_6:
        /*001c*/ 	.word	index@(triton_poi_fused__native_batch_norm_legit_no_training_add_relu_18)
        /*0020*/ 	.word	0x00000000


	//----- nvinfo : EIATTR_MIN_STACK_SIZE
	.align		4
.L_7:
        /*0024*/ 	.byte	0x04, 0x12
        /*0026*/ 	.short	(.L_9 - .L_8)
	.align		4
.L_8:
        /*0028*/ 	.word	index@(triton_poi_fused__native_batch_norm_legit_no_training_add_relu_18)
        /*002c*/ 	.word	0x00000000
.L_9:


//--------------------- .nv.info.triton_poi_fused__native_batch_norm_legit_no_training_add_relu_18 --------------------------
	.section	.nv.info.triton_poi_fused__native_batch_norm_legit_no_training_add_relu_18,"",@"SHT_CUDA_INFO"
	.sectionflags	@""
	.align	4


	//----- nvinfo : EIATTR_CUDA_API_VERSION
	.align		4
        /*0000*/ 	.byte	0x04, 0x37
        /*0002*/ 	.short	(.L_11 - .L_10)
.L_10:
        /*0004*/ 	.word	0x0000007c


	//----- nvinfo : EIATTR_KPARAM_INFO
	.align		4
.L_11:
        /*0008*/ 	.byte	0x04, 0x17
        /*000a*/ 	.short	(.L_13 - .L_12)
.L_12:
        /*000c*/ 	.word	0x00000000
        /*0010*/ 	.short	0x0007
        /*0012*/ 	.short	0x0038
        /*0014*/ 	.byte	0x00, 0xf0, 0x11, 0x00


	//----- nvinfo : EIATTR_KPARAM_INFO
	.align		4
.L_13:
        /*0018*/ 	.byte	0x04, 0x17
        /*001a*/ 	.short	(.L_15 - .L_14)
.L_14:
        /*001c*/ 	.word	0x00000000
        /*0020*/ 	.short	0x0006
        /*0022*/ 	.short	0x0030
        /*0024*/ 	.byte	0x00, 0xf4, 0x21, 0x00


	//----- nvinfo : EIATTR_KPARAM_INFO
	.align		4
.L_15:
        /*0028*/ 	.byte	0x04, 0x17
        /*002a*/ 	.short	(.L_17 - .L_16)
.L_16:
        /*002c*/ 	.word	0x00000000
        /*0030*/ 	.short	0x0005
        /*0032*/ 	.short	0x0028
        /*0034*/ 	.byte	0x00, 0xf4, 0x21, 0x00


	//----- nvinfo : EIATTR_KPARAM_INFO
	.align		4
.L_17:
        /*0038*/ 	.byte	0x04, 0x17
        /*003a*/ 	.short	(.L_19 - .L_18)
.L_18:
        /*003c*/ 	.word	0x00000000
        /*0040*/ 	.short	0x0004
        /*0042*/ 	.short	0x0020
        /*0044*/ 	.byte	0x00, 0xf4, 0x21, 0x00


	//----- nvinfo : EIATTR_KPARAM_INFO
	.align		4
.L_19:
        /*0048*/ 	.byte	0x04, 0x17
        /*004a*/ 	.short	(.L_21 - .L_20)
.L_20:
        /*004c*/ 	.word	0x00000000
        /*0050*/ 	.short	0x0003
        /*0052*/ 	.short	0x0018
        /*0054*/ 	.byte	0x00, 0xf4, 0x21, 0x00


	//----- nvinfo : EIATTR_KPARAM_INFO
	.align		4
.L_21:
        /*0058*/ 	.byte	0x04, 0x17
        /*005a*/ 	.short	(.L_23 - .L_22)
.L_22:
        /*005c*/ 	.word	0x00000000
        /*0060*/ 	.short	0x0002
        /*0062*/ 	.short	0x0010
        /*0064*/ 	.byte	0x00, 0xf4, 0x21, 0x00


	//----- nvinfo : EIATTR_KPARAM_INFO
	.align		4
.L_23:
        /*0068*/ 	.byte	0x04, 0x17
        /*006a*/ 	.short	(.L_25 - .L_24)
.L_24:
        /*006c*/ 	.word	0x00000000
        /*0070*/ 	.short	0x0001
        /*0072*/ 	.short	0x0008
        /*0074*/ 	.byte	0x00, 0xf4, 0x21, 0x00


	//----- nvinfo : EIATTR_KPARAM_INFO
	.align		4
.L_25:
        /*0078*/ 	.byte	0x04, 0x17
        /*007a*/ 	.short	(.L_27 - .L_26)
.L_26:
        /*007c*/ 	.word	0x00000000
        /*0080*/ 	.short	0x0000
        /*0082*/ 	.short	0x0000
        /*0084*/ 	.byte	0x00, 0xf4, 0x21, 0x00


	//----- nvinfo : EIATTR_SPARSE_MMA_MASK
	.align		4
.L_27:
        /*0088*/ 	.byte	0x03, 0x50
        /*008a*/ 	.short	0x0000


	//----- nvinfo : EIATTR_MAXREG_COUNT
	.align		4
        /*008c*/ 	.byte	0x03, 0x1b
        /*008e*/ 	.short	0x00ff


	//----- nvinfo : EIATTR_EXIT_INSTR_OFFSETS
	.align		4
        /*0090*/ 	.byte	0x04, 0x1c
        /*0092*/ 	.short	(.L_29 - .L_28)


	//   ....[0]....
.L_28:
        /*0094*/ 	.word	0x00000420


	//----- nvinfo : EIATTR_REQNTID
	.align		4
.L_29:
        /*0098*/ 	.byte	0x04, 0x10
        /*009a*/ 	.short	(.L_31 - .L_30)
.L_30:
        /*009c*/ 	.word	0x00000100
        /*00a0*/ 	.word	0x00000001
        /*00a4*/ 	.word	0x00000001


	//----- nvinfo : EIATTR_CBANK_PARAM_SIZE
	.align		4
.L_31:
        /*00a8*/ 	.byte	0x03, 0x19
        /*00aa*/ 	.short	0x003c


	//----- nvinfo : EIATTR_PARAM_CBANK
	.align		4
        /*00ac*/ 	.byte	0x04, 0x0a
        /*00ae*/ 	.short	(.L_33 - .L_32)
	.align		4
.L_32:
        /*00b0*/ 	.word	index@(.nv.constant0.triton_poi_fused__native_batch_norm_legit_no_training_add_relu_18)
        /*00b4*/ 	.short	0x0210
        /*00b6*/ 	.short	0x003c


	//----- nvinfo : EIATTR_SW_WAR
	.align		4
.L_33:
        /*00b8*/ 	.byte	0x04, 0x36
        /*00ba*/ 	.short	(.L_35 - .L_34)
.L_34:
        /*00bc*/ 	.word	0x00000008
.L_35:


//--------------------- .nv.callgraph             --------------------------
	.section	.nv.callgraph,"",@"SHT_CUDA_CALLGRAPH"
	.align	4
	.sectionentsize	8
	.align		4
        /*0000*/ 	.word	0x00000000
	.align		4
        /*0004*/ 	.word	0xffffffff
	.align		4
        /*0008*/ 	.word	0x00000000
	.align		4
        /*000c*/ 	.word	0xfffffffe
	.align		4
        /*0010*/ 	.word	0x00000000
	.align		4
        /*0014*/ 	.word	0xfffffffd
	.align		4
        /*0018*/ 	.word	0x00000000
	.align		4
        /*001c*/ 	.word	0xfffffffc


//--------------------- .nv.constant4             --------------------------
	.section	.nv.constant4,"a",@progbits
	.align	8
	.align		8
.nv.constant4:
        /*0000*/ 	.dword	_$_str
	.align		8
        /*0008*/ 	.dword	_$_str_$_2


//--------------------- .text.triton_poi_fused__native_batch_norm_legit_no_training_add_relu_18 --------------------------
	.section	.text.triton_poi_fused__native_batch_norm_legit_no_training_add_relu_18,"ax",@progbits
	.align	128
        .global         triton_poi_fused__native_batch_norm_legit_no_training_add_relu_18
        .type           triton_poi_fused__native_batch_norm_legit_no_training_add_relu_18,@function
        .size           triton_poi_fused__native_batch_norm_legit_no_training_add_relu_18,(.L_x_1 - triton_poi_fused__native_batch_norm_legit_no_training_add_relu_18)
        .other          triton_poi_fused__native_batch_norm_legit_no_training_add_relu_18,@"STO_CUDA_ENTRY STV_DEFAULT"
triton_poi_fused__native_batch_norm_legit_no_training_add_relu_18:
.text.triton_poi_fused__native_batch_norm_legit_no_training_add_relu_18:
[----:B------:R-:W-:Y:S01]  /*0000*/  LDC R1, c[0x0][0x28] ;  /* 0x00000a00ff017b82 */ /* 0x000fe20000000800 */
[----:B------:R-:W1:Y:S07]  /*0010*/  S2R R0, SR_TID.X ;  /* 0x0000000000007919 */ /* 0x000e6e0000002100 */
[----:B------:R-:W2:Y:S01]  /*0020*/  LDC.64 R2, c[0x0][0x220] ;  /* 0x00008800ff027b82 */ /* 0x000ea20000000a00 */
[----:B------:R-:W-:Y:S01]  /*0030*/  ULDC.64 UR4, c[0x0][0x208] ;  /* 0x0000820000047ab9 */ /* 0x000fe20000000a00 */
[----:B------:R-:W3:Y:S06]  /*0040*/  S2R R7, SR_CTAID.X ;  /* 0x0000000000077919 */ /* 0x000eec0000002500 */
[----:B------:R-:W4:Y:S08]  /*0050*/  LDC.64 R8, c[0x0][0x228] ;  /* 0x00008a00ff087b82 */ /* 0x000f300000000a00 */
[----:B------:R-:W5:Y:S08]  /*0060*/  LDC.64 R10, c[0x0][0x230] ;  /* 0x00008c00ff0a7b82 */ /* 0x000f700000000a00 */
[----:B------:R-:W4:Y:S01]  /*0070*/  LDC.64 R12, c[0x0][0x238] ;  /* 0x00008e00ff0c7b82 */ /* 0x000f220000000a00 */
[----:B-1----:R-:W-:-:S02]  /*0080*/  SHF.L.U32 R0, R0, 0x1, RZ ;  /* 0x0000000100007819 */ /* 0x002fc400000006ff */
[----:B---3--:R-:W-:Y:S02]  /*0090*/  SHF.R.S32.HI R5, RZ, 0x16, R7 ;  /* 0x00000016ff057819 */ /* 0x008fe40000011407 */
[----:B------:R-:W-:Y:S02]  /*00a0*/  LOP3.LUT R0, R0, 0x1fe, RZ, 0xc0, !PT ;  /* 0x000001fe00007812 */ /* 0x000fe400078ec0ff */
[----:B------:R-:W-:Y:S02]  /*00b0*/  SGXT R5, R5, 0x1 ;  /* 0x000000010505781a */ /* 0x000fe40000000200 */
[----:B------:R-:W-:Y:S02]  /*00c0*/  LEA R0, R7, R0, 0x9 ;  /* 0x0000000007007211 */ /* 0x000fe400078e48ff */
[----:B------:R-:W1:Y:S02]  /*00d0*/  LDC.64 R6, c[0x0][0x218] ;  /* 0x00008600ff067b82 */ /* 0x000e640000000a00 */
[----:B------:R-:W-:-:S04]  /*00e0*/  LEA.HI R5, R5, R0, RZ, 0xa ;  /* 0x0000000005057211 */ /* 0x000fc800078f50ff */
[----:B------:R-:W-:-:S04]  /*00f0*/  LOP3.LUT R5, R5, 0xfffffc00, RZ, 0xc0, !PT ;  /* 0xfffffc0005057812 */ /* 0x000fc800078ec0ff */
[----:B------:R-:W-:Y:S02]  /*0100*/  IADD3 R15, R0, -R5, RZ ;  /* 0x80000005000f7210 */ /* 0x000fe40007ffe0ff */
[----:B------:R-:W3:Y:S03]  /*0110*/  LDC.64 R4, c[0x0][0x210] ;  /* 0x00008400ff047b82 */ /* 0x000ee60000000a00 */
[----:B--2---:R-:W-:-:S06]  /*0120*/  IMAD.WIDE R2, R15, 0x4, R2 ;  /* 0x000000040f027825 */ /* 0x004fcc00078e0202 */
[----:B------:R-:W2:Y:S01]  /*0130*/  LDG.E.EL.64 R2, desc[UR4][R2.64] ;  /* 0x0000000402027981 */ /* 0x000ea2000c2e1b00 */
[----:B-1----:R-:W-:-:S04]  /*0140*/  IMAD.WIDE R6, R15, 0x4, R6 ;  /* 0x000000040f067825 */ /* 0x002fc800078e0206 */
[C---:B----4-:R-:W-:Y:S02]  /*0150*/  IMAD.WIDE R8, R15.reuse, 0x4, R8 ;  /* 0x000000040f087825 */ /* 0x050fe400078e0208 */
[----:B------:R-:W4:Y:S02]  /*0160*/  LDG.E.EL.64 R6, desc[UR4][R6.64] ;  /* 0x0000000406067981 */ /* 0x000f24000c2e1b00 */
[----:B-----5:R-:W-:Y:S02]  /*0170*/  IMAD.WIDE R10, R15, 0x4, R10 ;  /* 0x000000040f0a7825 */ /* 0x020fe400078e020a */
[----:B------:R-:W5:Y:S02]  /*0180*/  LDG.E.EL.64 R8, desc[UR4][R8.64] ;  /* 0x0000000408087981 */ /* 0x000f64000c2e1b00 */
[C---:B---3--:R-:W-:Y:S02]  /*0190*/  IMAD.WIDE R4, R0.reuse, 0x4, R4 ;  /* 0x0000000400047825 */ /* 0x048fe400078e0204 */
[----:B------:R-:W5:Y:S04]  /*01a0*/  LDG.E.EL.64 R10, desc[UR4][R10.64] ;  /* 0x000000040a0a7981 */ /* 0x000f68000c2e1b00 */
[----:B------:R-:W4:Y:S01]  /*01b0*/  LDG.E.64 R4, desc[UR4][R4.64] ;  /* 0x0000000404047981 */ /* 0x000f22000c1e1b00 */
[----:B0-----:R-:W-:-:S06]  /*01c0*/  IMAD.WIDE R12, R0, 0x4, R12 ;  /* 0x00000004000c7825 */ /* 0x001fcc00078e020c */
[----:B------:R-:W3:Y:S01]  /*01d0*/  LDG.E.64 R12, desc[UR4][R12.64] ;  /* 0x000000040c0c7981 */ /* 0x000ee2000c1e1b00 */
[----:B------:R-:W-:Y:S01]  /*01e0*/  HFMA2.MMA R16, -RZ, RZ, 1.625, 0 ;  /* 0x3e800000ff107435 */ /* 0x000fe200000001ff */
[----:B--2---:R-:W-:Y:S01]  /*01f0*/  FADD R2, R2, 9.9999997473787516356e-06 ;  /* 0x3727c5ac02027421 */ /* 0x004fe20000000000 */
[----:B------:R-:W-:-:S03]  /*0200*/  FADD R3, R3, 9.9999997473787516356e-06 ;  /* 0x3727c5ac03037421 */ /* 0x000fc60000000000 */
[----:B------:R-:W0:Y:S08]  /*0210*/  MUFU.SQRT R14, R2 ;  /* 0x00000002000e7308 */ /* 0x000e300000002000 */
[----:B------:R1:W2:Y:S01]  /*0220*/  MUFU.SQRT R15, R3 ;  /* 0x00000003000f7308 */ /* 0x0002a20000002000 */
[C---:B0-----:R-:W-:Y:S02]  /*0230*/  FSETP.GT.AND P0, PT, R14.reuse, 8.50705917302346158658e+37, PT ;  /* 0x7e8000000e00780b */ /* 0x041fe40003f04000 */
[----:B------:R-:W-:Y:S01]  /*0240*/  FSETP.GEU.AND P2, PT, R14, 1.175494350822287508e-38, PT ;  /* 0x008000000e00780b */ /* 0x000fe20003f4e000 */
[----:B-1----:R-:W0:Y:S01]  /*0250*/  LDC.64 R2, c[0x0][0x240] ;  /* 0x00009000ff027b82 */ /* 0x002e220000000a00 */
[----:B--2---:R-:W-:-:S02]  /*0260*/  FSETP.GT.AND P1, PT, R15, 8.50705917302346158658e+37, PT ;  /* 0x7e8000000f00780b */ /* 0x004fc40003f24000 */
[----:B------:R-:W-:-:S07]  /*0270*/  FSETP.GEU.AND P3, PT, R15, 1.175494350822287508e-38, PT ;  /* 0x008000000f00780b */ /* 0x000fce0003f6e000 */
[----:B------:R-:W-:-:S04]  /*0280*/  @P0 FMUL R14, R14, 0.25 ;  /* 0x3e8000000e0e0820 */ /* 0x000fc80000400000 */
[----:B------:R-:W-:Y:S01]  /*0290*/  @!P2 FMUL R14, R14, 16777216 ;  /* 0x4b8000000e0ea820 */ /* 0x000fe20000400000 */
[----:B------:R-:W-:-:S04]  /*02a0*/  @P1 FMUL R15, R15, 0.25 ;  /* 0x3e8000000f0f1820 */ /* 0x000fc80000400000 */
[----:B------:R-:W-:Y:S01]  /*02b0*/  @!P3 FMUL R15, R15, 16777216 ;  /* 0x4b8000000f0fb820 */ /* 0x000fe20000400000 */
[----:B------:R-:W1:Y:S01]  /*02c0*/  MUFU.RCP R14, R14 ;  /* 0x0000000e000e7308 */ /* 0x000e620000001000 */
[----:B------:R-:W-:-:S07]  /*02d0*/  FSEL R17, R16, 1, P0 ;  /* 0x3f80000010117808 */ /* 0x000fce0000000000 */
[----:B------:R-:W2:Y:S01]  /*02e0*/  MUFU.RCP R15, R15 ;  /* 0x0000000f000f7308 */ /* 0x000ea20000001000 */
[----:B------:R-:W-:Y:S01]  /*02f0*/  FSEL R16, R16, 1, P1 ;  /* 0x3f80000010107808 */ /* 0x000fe20000800000 */
[----:B------:R-:W-:Y:S01]  /*0300*/  @!P2 FMUL R17, R17, 16777216 ;  /* 0x4b8000001111a820 */ /* 0x000fe20000400000 */
[----:B----4-:R-:W-:-:S03]  /*0310*/  FADD R4, R4, -R6 ;  /* 0x8000000604047221 */ /* 0x010fc60000000000 */
[----:B------:R-:W-:Y:S01]  /*0320*/  @!P3 FMUL R16, R16, 16777216 ;  /* 0x4b8000001010b820 */ /* 0x000fe20000400000 */
[----:B-1----:R-:W-:Y:S01]  /*0330*/  FMUL R17, R14, R17 ;  /* 0x000000110e117220 */ /* 0x002fe20000400000 */
[----:B------:R-:W-:-:S03]  /*0340*/  FADD R5, R5, -R7 ;  /* 0x8000000705057221 */ /* 0x000fc60000000000 */
[----:B------:R-:W-:Y:S01]  /*0350*/  FMUL R17, R4, R17 ;  /* 0x0000001104117220 */ /* 0x000fe20000400000 */
[----:B--2---:R-:W-:-:S03]  /*0360*/  FMUL R16, R15, R16 ;  /* 0x000000100f107220 */ /* 0x004fc60000400000 */
[----:B-----5:R-:W-:Y:S01]  /*0370*/  FFMA R17, R8, R17, R10 ;  /* 0x0000001108117223 */ /* 0x020fe2000000000a */
[----:B------:R-:W-:-:S04]  /*0380*/  FMUL R16, R5, R16 ;  /* 0x0000001005107220 */ /* 0x000fc80000400000 */
[----:B------:R-:W-:Y:S01]  /*0390*/  FFMA R16, R9, R16, R11 ;  /* 0x0000001009107223 */ /* 0x000fe2000000000b */
[----:B---3--:R-:W-:Y:S01]  /*03a0*/  FSETP.GEU.AND P0, PT, R17, -R12, PT ;  /* 0x8000000c1100720b */ /* 0x008fe20003f0e000 */
[----:B------:R-:W-:Y:S02]  /*03b0*/  FADD R12, R12, R17 ;  /* 0x000000110c0c7221 */ /* 0x000fe40000000000 */
[----:B------:R-:W-:Y:S01]  /*03c0*/  FADD R4, R13, R16 ;  /* 0x000000100d047221 */ /* 0x000fe20000000000 */
[----:B------:R-:W-:Y:S01]  /*03d0*/  FSETP.GEU.AND P1, PT, R16, -R13, PT ;  /* 0x8000000d1000720b */ /* 0x000fe20003f2e000 */
[----:B0-----:R-:W-:Y:S01]  /*03e0*/  IMAD.WIDE R2, R0, 0x4, R2 ;  /* 0x0000000400027825 */ /* 0x001fe200078e0202 */
[----:B------:R-:W-:Y:S02]  /*03f0*/  FSEL R12, R12, RZ, P0 ;  /* 0x000000ff0c0c7208 */ /* 0x000fe40000000000 */
[----:B------:R-:W-:-:S05]  /*0400*/  FSEL R13, R4, RZ, P1 ;  /* 0x000000ff040d7208 */ /* 0x000fca0000800000 */
[----:B------:R-:W-:Y:S01]  /*0410*/  STG.E.64 desc[UR4][R2.64], R12 ;  /* 0x0000000c02007986 */ /* 0x000fe2000c101b04 */
[----:B------:R-:W-:Y:S05]  /*0420*/  EXIT ;  /* 0x000000000000794d */ /* 0x000fea0003800000 */
.L_x_0:
[----:B------:R-:W-:-:S00]  /*0430*/  BRA `(.L_x_0) ;  /* 0xfffffffc00fc7947 */ /* 0x000fc0000383ffff */
[----:B------:R-:W-:-:S00]  /*0440*/  NOP ;  /* 0x0000000000007918 */ /* 0x000fc00000000000 */
        /* <DEDUP_REMOVED lines=11> */
.L_x_1:


//--------------------- .nv.global.init           --------------------------
	.section	.nv.global.init,"aw",@progbits
.nv.global.init:
	.type		_$_str,@object
	.size		_$_str,(_$_str_$_2 - _$_str)
_$_str:
        /*0000*/ 	.byte	0x5f, 0x5f, 0x43, 0x55, 0x44, 0x41, 0x5f, 0x46, 0x54, 0x5a, 0x00
	.type		_$_str_$_2,@object
	.size		_$_str_$_2,(.L_1 - _$_str_$_2)
_$_str_$_2:
        /*000b*/ 	.byte	0x5f, 0x5f, 0x43, 0x55, 0x44, 0x41, 0x5f, 0x50, 0x52, 0x45, 0x43, 0x5f, 0x53, 0x51, 0x52, 0x54
        /*001b*/ 	.byte	0x00
.L_1:


//--------------------- .nv.constant0.triton_poi_fused__native_batch_norm_legit_no_training_add_relu_18 --------------------------
	.section	.nv.constant0.triton_poi_fused__native_batch_norm_legit_no_training_add_relu_18,"a",@progbits
	.sectionflags	@""
	.align	4
.nv.constant0.triton_poi_fused__native_batch_norm_legit_no_training_add_relu_18:
	.zero		588
